//
// Generated by NVIDIA NVVM Compiler
//
// Compiler Build ID: CL-36424714
// Cuda compilation tools, release 13.0, V13.0.88
// Based on NVVM 20.0.0
//

.version 9.0
.target sm_100
.address_size 64

	// .globl	_Z4sum3PciS_iS_

.visible .entry _Z4sum3PciS_iS_(
	.param .u64 .ptr .align 1 _Z4sum3PciS_iS__param_0,
	.param .u32 _Z4sum3PciS_iS__param_1,
	.param .u64 .ptr .align 1 _Z4sum3PciS_iS__param_2,
	.param .u32 _Z4sum3PciS_iS__param_3,
	.param .u64 .ptr .align 1 _Z4sum3PciS_iS__param_4
)
{
	.reg .pred 	%p<8>;
	.reg .b16 	%rs<16>;
	.reg .b32 	%r<12>;
	.reg .b64 	%rd<39>;

	ld.param.u64 	%rd21, [_Z4sum3PciS_iS__param_0];
	ld.param.u32 	%r3, [_Z4sum3PciS_iS__param_1];
	ld.param.u64 	%rd20, [_Z4sum3PciS_iS__param_2];
	ld.param.u32 	%r2, [_Z4sum3PciS_iS__param_3];
	ld.param.u64 	%rd22, [_Z4sum3PciS_iS__param_4];
	cvta.to.global.u64 	%rd1, %rd22;
	cvta.to.global.u64 	%rd2, %rd21;
	mov.u32 	%r4, %ctaid.x;
	mov.u32 	%r5, %ntid.x;
	mov.u32 	%r6, %tid.x;
	mad.lo.s32 	%r1, %r4, %r5, %r6;
	mov.u32 	%r7, %nctaid.x;
	mul.lo.s32 	%r8, %r5, %r7;
	add.s32 	%r9, %r8, %r3;
	add.s32 	%r10, %r9, -1;
	div.s32 	%r11, %r10, %r8;
	cvt.s64.s32 	%rd3, %r11;
	mul.wide.s32 	%rd4, %r11, %r1;
	setp.lt.s32 	%p1, %r11, 1;
	cvt.s64.s32 	%rd5, %r3;
	setp.ge.s64 	%p2, %rd4, %rd5;
	or.pred  	%p3, %p1, %p2;
	@%p3 bra 	$L__BB0_7;
	cvt.s64.s32 	%rd23, %r1;
	cvta.to.global.u64 	%rd24, %rd20;
	add.s64 	%rd6, %rd24, %rd23;
	add.s64 	%rd25, %rd4, %rd3;
	min.s64 	%rd7, %rd25, %rd5;
	add.s64 	%rd26, %rd4, 1;
	max.s64 	%rd8, %rd7, %rd26;
	sub.s64 	%rd27, %rd8, %rd4;
	and.b64  	%rd9, %rd27, 3;
	setp.eq.s64 	%p4, %rd9, 0;
	mov.u64 	%rd37, %rd4;
	@%p4 bra 	$L__BB0_4;
	cvt.s64.s32 	%rd28, %r2;
	add.s64 	%rd10, %rd1, %rd28;
	neg.s64 	%rd35, %rd9;
	mov.u64 	%rd37, %rd4;
$L__BB0_3:
	.pragma "nounroll";
	add.s64 	%rd29, %rd2, %rd37;
	ld.global.u8 	%rs1, [%rd29];
	ld.global.u8 	%rs2, [%rd6];
	add.s16 	%rs3, %rs2, %rs1;
	add.s64 	%rd30, %rd10, %rd37;
	st.global.u8 	[%rd30], %rs3;
	add.s64 	%rd37, %rd37, 1;
	add.s64 	%rd35, %rd35, 1;
	setp.ne.s64 	%p5, %rd35, 0;
	@%p5 bra 	$L__BB0_3;
$L__BB0_4:
	sub.s64 	%rd31, %rd4, %rd8;
	setp.gt.u64 	%p6, %rd31, -4;
	@%p6 bra 	$L__BB0_7;
	cvt.s64.s32 	%rd32, %r2;
	add.s64 	%rd17, %rd1, %rd32;
$L__BB0_6:
	add.s64 	%rd33, %rd2, %rd37;
	ld.global.u8 	%rs4, [%rd33];
	ld.global.u8 	%rs5, [%rd6];
	add.s16 	%rs6, %rs5, %rs4;
	add.s64 	%rd34, %rd17, %rd37;
	st.global.u8 	[%rd34], %rs6;
	ld.global.u8 	%rs7, [%rd33+1];
	ld.global.u8 	%rs8, [%rd6];
	add.s16 	%rs9, %rs8, %rs7;
	st.global.u8 	[%rd34+1], %rs9;
	ld.global.u8 	%rs10, [%rd33+2];
	ld.global.u8 	%rs11, [%rd6];
	add.s16 	%rs12, %rs11, %rs10;
	st.global.u8 	[%rd34+2], %rs12;
	ld.global.u8 	%rs13, [%rd33+3];
	ld.global.u8 	%rs14, [%rd6];
	add.s16 	%rs15, %rs14, %rs13;
	st.global.u8 	[%rd34+3], %rs15;
	add.s64 	%rd37, %rd37, 4;
	setp.lt.s64 	%p7, %rd37, %rd7;
	@%p7 bra 	$L__BB0_6;
$L__BB0_7:
	ret;

}


// ===== COMPILED SASS (sm_100) =====

	.target	sm_100

	.elftype	@"ET_EXEC"


//--------------------- .note.nv.tkinfo           --------------------------
	.section	.note.nv.tkinfo,"",@"SHT_NOTE"
	.sectionflags	@"SHF_NOTE_NV_TKINFO"
	.tkinfo
        /*0018*/ 	.word	0x00000002
        /*0030*/ 	.string	""
        /*0030*/ 	.string	"ptxas"
        /*0030*/ 	.string	"Cuda compilation tools, release 13.0, V13.0.88"
        /*0030*/ 	.string	"Build cuda_13.0.r13.0/compiler.36424714_0"
        /*0030*/ 	.string	"-arch sm_100 -m 64 "



//--------------------- .note.nv.cuinfo           --------------------------
	.section	.note.nv.cuinfo,"",@"SHT_NOTE"
	.sectionflags	@"SHF_NOTE_NV_CUINFO"
        /*0018*/ 	.short	0x0002
        /*001a*/ 	.short	0x0064
        /*001c*/ 	.short	0x0082
	.zero		2


//--------------------- .nv.info                  --------------------------
	.section	.nv.info,"",@"SHT_CUDA_INFO"
	.align	4


	//----- nvinfo : EIATTR_REGCOUNT
	.align		4
        /*0000*/ 	.byte	0x04, 0x2f
        /*0002*/ 	.short	(.L_1 - .L_0)
	.align		4
.L_0:
        /*0004*/ 	.word	index@(_Z4sum3PciS_iS_)
        /*0008*/ 	.word	0x00000014


	//----- nvinfo : EIATTR_FRAME_SIZE
	.align		4
.L_1:
        /*000c*/ 	.byte	0x04, 0x11
        /*000e*/ 	.short	(.L_3 - .L_2)
	.align		4
.L_2:
        /*0010*/ 	.word	index@(_Z4sum3PciS_iS_)
        /*0014*/ 	.word	0x00000000


	//----- nvinfo : EIATTR_MIN_STACK_SIZE
	.align		4
.L_3:
        /*0018*/ 	.byte	0x04, 0x12
        /*001a*/ 	.short	(.L_5 - .L_4)
	.align		4
.L_4:
        /*001c*/ 	.word	index@(_Z4sum3PciS_iS_)
        /*0020*/ 	.word	0x00000000
.L_5:


//--------------------- .nv.compat                --------------------------
	.section	.nv.compat,"",@"SHT_CUDA_COMPAT_INFO"
	.align	4
        /*0000*/ 	.byte	0x02, 0x09, 0x00, 0x00, 0x02, 0x02, 0x01, 0x00, 0x02, 0x05, 0x05, 0x00, 0x03, 0x07, 0x01, 0x01
        /*0010*/ 	.byte	0x02, 0x03, 0x00, 0x00, 0x02, 0x06, 0x01, 0x00, 0x04, 0x0b, 0x08, 0x00, 0x09, 0x00, 0x00, 0x00
        /*0020*/ 	.byte	0x00, 0x00, 0x00, 0x00


//--------------------- .nv.info._Z4sum3PciS_iS_  --------------------------
	.section	.nv.info._Z4sum3PciS_iS_,"",@"SHT_CUDA_INFO"
	.sectionflags	@""
	.align	4


	//----- nvinfo : EIATTR_CUDA_API_VERSION
	.align		4
        /*0000*/ 	.byte	0x04, 0x37
        /*0002*/ 	.short	(.L_7 - .L_6)
.L_6:
        /*0004*/ 	.word	0x00000082


	//----- nvinfo : EIATTR_KPARAM_INFO
	.align		4
.L_7:
        /*0008*/ 	.byte	0x04, 0x17
        /*000a*/ 	.short	(.L_9 - .L_8)
.L_8:
        /*000c*/ 	.word	0x00000000
        /*0010*/ 	.short	0x0004
        /*0012*/ 	.short	0x0020
        /*0014*/ 	.byte	0x00, 0xf5, 0x21, 0x00


	//----- nvinfo : EIATTR_KPARAM_INFO
	.align		4
.L_9:
        /*0018*/ 	.byte	0x04, 0x17
        /*001a*/ 	.short	(.L_11 - .L_10)
.L_10:
        /*001c*/ 	.word	0x00000000
        /*0020*/ 	.short	0x0003
        /*0022*/ 	.short	0x0018
        /*0024*/ 	.byte	0x00, 0xf0, 0x11, 0x00


	//----- nvinfo : EIATTR_KPARAM_INFO
	.align		4
.L_11:
        /*0028*/ 	.byte	0x04, 0x17
        /*002a*/ 	.short	(.L_13 - .L_12)
.L_12:
        /*002c*/ 	.word	0x00000000
        /*0030*/ 	.short	0x0002
        /*0032*/ 	.short	0x0010
        /*0034*/ 	.byte	0x00, 0xf5, 0x21, 0x00


	//----- nvinfo : EIATTR_KPARAM_INFO
	.align		4
.L_13:
        /*0038*/ 	.byte	0x04, 0x17
        /*003a*/ 	.short	(.L_15 - .L_14)
.L_14:
        /*003c*/ 	.word	0x00000000
        /*0040*/ 	.short	0x0001
        /*0042*/ 	.short	0x0008
        /*0044*/ 	.byte	0x00, 0xf0, 0x11, 0x00


	//----- nvinfo : EIATTR_KPARAM_INFO
	.align		4
.L_15:
        /*0048*/ 	.byte	0x04, 0x17
        /*004a*/ 	.short	(.L_17 - .L_16)
.L_16:
        /*004c*/ 	.word	0x00000000
        /*0050*/ 	.short	0x0000
        /*0052*/ 	.short	0x0000
        /*0054*/ 	.byte	0x00, 0xf5, 0x21, 0x00


	//----- nvinfo : EIATTR_SPARSE_MMA_MASK
	.align		4
.L_17:
        /*0058*/ 	.byte	0x03, 0x50
        /*005a*/ 	.short	0x0000


	//----- nvinfo : EIATTR_MAXREG_COUNT
	.align		4
        /*005c*/ 	.byte	0x03, 0x1b
        /*005e*/ 	.short	0x00ff


	//----- nvinfo : EIATTR_MERCURY_ISA_VERSION
	.align		4
        /*0060*/ 	.byte	0x03, 0x5f
        /*0062*/ 	.short	0x0101


	//----- nvinfo : EIATTR_VRC_CTA_INIT_COUNT
	.align		4
        /*0064*/ 	.byte	0x02, 0x4a
	.zero		1
	.zero		1


	//----- nvinfo : EIATTR_EXIT_INSTR_OFFSETS
	.align		4
        /*0068*/ 	.byte	0x04, 0x1c
        /*006a*/ 	.short	(.L_19 - .L_18)


	//   ....[0]....
.L_18:
        /*006c*/ 	.word	0x00000280


	//   ....[1]....
        /*0070*/ 	.word	0x000005f0


	//   ....[2]....
        /*0074*/ 	.word	0x000007e0


	//----- nvinfo : EIATTR_CRS_STACK_SIZE
	.align		4
.L_19:
        /*0078*/ 	.byte	0x04, 0x1e
        /*007a*/ 	.short	(.L_21 - .L_20)
.L_20:
        /*007c*/ 	.word	0x00000000


	//----- nvinfo : EIATTR_CBANK_PARAM_SIZE
	.align		4
.L_21:
        /*0080*/ 	.byte	0x03, 0x19
        /*0082*/ 	.short	0x0028


	//----- nvinfo : EIATTR_PARAM_CBANK
	.align		4
        /*0084*/ 	.byte	0x04, 0x0a
        /*0086*/ 	.short	(.L_23 - .L_22)
	.align		4
.L_22:
        /*0088*/ 	.word	index@(.nv.constant0._Z4sum3PciS_iS_)
        /*008c*/ 	.short	0x0380
        /*008e*/ 	.short	0x0028


	//----- nvinfo : EIATTR_SW_WAR
	.align		4
.L_23:
        /*0090*/ 	.byte	0x04, 0x36
        /*0092*/ 	.short	(.L_25 - .L_24)
.L_24:
        /*0094*/ 	.word	0x00000008
.L_25:


//--------------------- .nv.callgraph             --------------------------
	.section	.nv.callgraph,"",@"SHT_CUDA_CALLGRAPH"
	.align	4
	.sectionentsize	8
	.align		4
        /*0000*/ 	.word	0x00000000
	.align		4
        /*0004*/ 	.word	0xffffffff
	.align		4
        /*0008*/ 	.word	0x00000000
	.align		4
        /*000c*/ 	.word	0xfffffffe
	.align		4
        /*0010*/ 	.word	0x00000000
	.align		4
        /*0014*/ 	.word	0xfffffffd
	.align		4
        /*0018*/ 	.word	0x00000000
	.align		4
        /*001c*/ 	.word	0xfffffffc


//--------------------- .text._Z4sum3PciS_iS_     --------------------------
	.section	.text._Z4sum3PciS_iS_,"ax",@progbits
	.align	128
        .global         _Z4sum3PciS_iS_
        .type           _Z4sum3PciS_iS_,@function
        .size           _Z4sum3PciS_iS_,(.L_x_5 - _Z4sum3PciS_iS_)
        .other          _Z4sum3PciS_iS_,@"STO_CUDA_ENTRY STV_DEFAULT"
_Z4sum3PciS_iS_:
.text._Z4sum3PciS_iS_:
[----:B------:R-:W-:Y:S08]  /*0000*/  LDC R1, c[0x0][0x37c] ;  /* 0x0000df00ff017b82 */ /* 0x000ff00000000800 */
[----:B------:R-:W0:Y:S01]  /*0010*/  LDC R6, c[0x0][0x360] ;  /* 0x0000d800ff067b82 */ /* 0x000e220000000800 */
[----:B------:R-:W0:Y:S07]  /*0020*/  LDCU UR4, c[0x0][0x370] ;  /* 0x00006e00ff0477ac */ /* 0x000e2e0008000800 */
[----:B------:R-:W1:Y:S01]  /*0030*/  LDC R3, c[0x0][0x388] ;  /* 0x0000e200ff037b82 */ /* 0x000e620000000800 */
[----:B0-----:R-:W-:-:S07]  /*0040*/  IMAD R0, R6, UR4, RZ ;  /* 0x0000000406007c24 */ /* 0x001fce000f8e02ff */
[----:B------:R-:W0:Y:S01]  /*0050*/  S2UR UR4, SR_CTAID.X ;  /* 0x00000000000479c3 */ /* 0x000e220000002500 */
[-C--:B------:R-:W-:Y:S02]  /*0060*/  IABS R11, R0.reuse ;  /* 0x00000000000b7213 */ /* 0x080fe40000000000 */
[----:B------:R-:W-:Y:S02]  /*0070*/  IABS R10, R0 ;  /* 0x00000000000a7213 */ /* 0x000fe40000000000 */
[----:B------:R-:W2:Y:S01]  /*0080*/  I2F.RP R2, R11 ;  /* 0x0000000b00027306 */ /* 0x000ea20000209400 */
[----:B-1----:R-:W-:Y:S02]  /*0090*/  IADD3 R7, PT, PT, R0, -0x1, R3 ;  /* 0xffffffff00077810 */ /* 0x002fe40007ffe003 */
[----:B------:R-:W-:-:S05]  /*00a0*/  IMAD.MOV R10, RZ, RZ, -R10 ;  /* 0x000000ffff0a7224 */ /* 0x000fca00078e0a0a */
[----:B--2---:R-:W1:Y:S02]  /*00b0*/  MUFU.RCP R2, R2 ;  /* 0x0000000200027308 */ /* 0x004e640000001000 */
[----:B-1----:R-:W-:Y:S01]  /*00c0*/  VIADD R4, R2, 0xffffffe ;  /* 0x0ffffffe02047836 */ /* 0x002fe20000000000 */
[----:B------:R-:W-:Y:S02]  /*00d0*/  IABS R2, R7 ;  /* 0x0000000700027213 */ /* 0x000fe40000000000 */
[----:B------:R-:W-:-:S03]  /*00e0*/  LOP3.LUT R7, R7, R0, RZ, 0x3c, !PT ;  /* 0x0000000007077212 */ /* 0x000fc600078e3cff */
[----:B------:R1:W2:Y:S01]  /*00f0*/  F2I.FTZ.U32.TRUNC.NTZ R5, R4 ;  /* 0x0000000400057305 */ /* 0x0002a2000021f000 */
[----:B------:R-:W-:Y:S02]  /*0100*/  ISETP.GE.AND P1, PT, R7, RZ, PT ;  /* 0x000000ff0700720c */ /* 0x000fe40003f26270 */
[----:B------:R-:W-:Y:S01]  /*0110*/  SHF.R.S32.HI R7, RZ, 0x1f, R3 ;  /* 0x0000001fff077819 */ /* 0x000fe20000011403 */
[----:B-1----:R-:W-:Y:S02]  /*0120*/  IMAD.MOV.U32 R4, RZ, RZ, RZ ;  /* 0x000000ffff047224 */ /* 0x002fe400078e00ff */
[----:B--2---:R-:W-:-:S04]  /*0130*/  IMAD.MOV R8, RZ, RZ, -R5 ;  /* 0x000000ffff087224 */ /* 0x004fc800078e0a05 */
[----:B------:R-:W-:-:S04]  /*0140*/  IMAD R9, R8, R11, RZ ;  /* 0x0000000b08097224 */ /* 0x000fc800078e02ff */
[----:B------:R-:W-:Y:S02]  /*0150*/  IMAD.HI.U32 R5, R5, R9, R4 ;  /* 0x0000000905057227 */ /* 0x000fe400078e0004 */
[----:B------:R-:W0:Y:S02]  /*0160*/  S2R R9, SR_TID.X ;  /* 0x0000000000097919 */ /* 0x000e240000002100 */
[----:B------:R-:W-:Y:S02]  /*0170*/  IMAD.MOV.U32 R4, RZ, RZ, R10 ;  /* 0x000000ffff047224 */ /* 0x000fe400078e000a */
[----:B------:R-:W-:-:S04]  /*0180*/  IMAD.HI.U32 R5, R5, R2, RZ ;  /* 0x0000000205057227 */ /* 0x000fc800078e00ff */
[----:B------:R-:W-:-:S05]  /*0190*/  IMAD R2, R5, R4, R2 ;  /* 0x0000000405027224 */ /* 0x000fca00078e0202 */
[----:B------:R-:W-:-:S13]  /*01a0*/  ISETP.GT.U32.AND P2, PT, R11, R2, PT ;  /* 0x000000020b00720c */ /* 0x000fda0003f44070 */
[----:B------:R-:W-:Y:S02]  /*01b0*/  @!P2 IMAD.IADD R2, R2, 0x1, -R11 ;  /* 0x000000010202a824 */ /* 0x000fe400078e0a0b */
[----:B------:R-:W-:Y:S01]  /*01c0*/  @!P2 VIADD R5, R5, 0x1 ;  /* 0x000000010505a836 */ /* 0x000fe20000000000 */
[----:B------:R-:W-:Y:S02]  /*01d0*/  ISETP.NE.AND P2, PT, R0, RZ, PT ;  /* 0x000000ff0000720c */ /* 0x000fe40003f45270 */
[----:B------:R-:W-:Y:S01]  /*01e0*/  ISETP.GE.U32.AND P0, PT, R2, R11, PT ;  /* 0x0000000b0200720c */ /* 0x000fe20003f06070 */
[----:B0-----:R-:W-:-:S12]  /*01f0*/  IMAD R6, R6, UR4, R9 ;  /* 0x0000000406067c24 */ /* 0x001fd8000f8e0209 */
[----:B------:R-:W-:-:S04]  /*0200*/  @P0 VIADD R5, R5, 0x1 ;  /* 0x0000000105050836 */ /* 0x000fc80000000000 */
[----:B------:R-:W-:-:S04]  /*0210*/  IMAD.MOV.U32 R11, RZ, RZ, R5 ;  /* 0x000000ffff0b7224 */ /* 0x000fc800078e0005 */
[----:B------:R-:W-:Y:S01]  /*0220*/  @!P1 IMAD.MOV R11, RZ, RZ, -R11 ;  /* 0x000000ffff0b9224 */ /* 0x000fe200078e0a0b */
[----:B------:R-:W-:-:S05]  /*0230*/  @!P2 LOP3.LUT R11, RZ, R0, RZ, 0x33, !PT ;  /* 0x00000000ff0ba212 */ /* 0x000fca00078e33ff */
[----:B------:R-:W-:-:S03]  /*0240*/  IMAD.WIDE R4, R11, R6, RZ ;  /* 0x000000060b047225 */ /* 0x000fc600078e02ff */
[----:B------:R-:W-:-:S04]  /*0250*/  ISETP.GE.U32.AND P0, PT, R4, R3, PT ;  /* 0x000000030400720c */ /* 0x000fc80003f06070 */
[----:B------:R-:W-:-:S04]  /*0260*/  ISETP.GE.AND.EX P0, PT, R5, R7, PT, P0 ;  /* 0x000000070500720c */ /* 0x000fc80003f06300 */
[----:B------:R-:W-:-:S13]  /*0270*/  ISETP.LT.OR P0, PT, R11, 0x1, P0 ;  /* 0x000000010b00780c */ /* 0x000fda0000701670 */
[----:B------:R-:W-:Y:S05]  /*0280*/  @P0 EXIT ;  /* 0x000000000000094d */ /* 0x000fea0003800000 */
[----:B------:R-:W-:Y:S01]  /*0290*/  SHF.R.S32.HI R9, RZ, 0x1f, R11 ;  /* 0x0000001fff097819 */ /* 0x000fe2000001140b */
[----:B------:R-:W0:Y:S01]  /*02a0*/  LDCU.64 UR4, c[0x0][0x390] ;  /* 0x00007200ff0477ac */ /* 0x000e220008000a00 */
[----:B------:R-:W-:Y:S01]  /*02b0*/  IADD3 R0, P0, PT, R11, R4, RZ ;  /* 0x000000040b007210 */ /* 0x000fe20007f1e0ff */
[----:B------:R-:W-:Y:S01]  /*02c0*/  BSSY.RECONVERGENT B0, `(.L_x_0) ;  /* 0x0000032000007945 */ /* 0x000fe20003800200 */
[----:B------:R-:W-:Y:S01]  /*02d0*/  IMAD.MOV.U32 R10, RZ, RZ, R4 ;  /* 0x000000ffff0a7224 */ /* 0x000fe200078e0004 */
[----:B------:R-:W1:Y:S02]  /*02e0*/  LDCU.64 UR8, c[0x0][0x358] ;  /* 0x00006b00ff0877ac */ /* 0x000e640008000a00 */
[----:B------:R-:W-:Y:S01]  /*02f0*/  IMAD.X R8, R5, 0x1, R9, P0 ;  /* 0x0000000105087824 */ /* 0x000fe200000e0609 */
[----:B------:R-:W-:Y:S01]  /*0300*/  ISETP.LT.U32.AND P0, PT, R0, R3, PT ;  /* 0x000000030000720c */ /* 0x000fe20003f01070 */
[----:B------:R-:W2:Y:S01]  /*0310*/  LDCU.64 UR6, c[0x0][0x380] ;  /* 0x00007000ff0677ac */ /* 0x000ea20008000a00 */
[----:B------:R-:W-:-:S02]  /*0320*/  IADD3 R9, P1, PT, R4, 0x1, RZ ;  /* 0x0000000104097810 */ /* 0x000fc40007f3e0ff */
[----:B------:R-:W-:-:S03]  /*0330*/  ISETP.LT.AND.EX P0, PT, R8, R7, PT, P0 ;  /* 0x000000070800720c */ /* 0x000fc60003f01300 */
[----:B------:R-:W-:Y:S01]  /*0340*/  IMAD.X R11, RZ, RZ, R5, P1 ;  /* 0x000000ffff0b7224 */ /* 0x000fe200008e0605 */
[----:B------:R-:W-:Y:S02]  /*0350*/  SEL R0, R0, R3, P0 ;  /* 0x0000000300007207 */ /* 0x000fe40000000000 */
[----:B------:R-:W-:Y:S02]  /*0360*/  SEL R8, R8, R7, P0 ;  /* 0x0000000708087207 */ /* 0x000fe40000000000 */
[----:B------:R-:W-:-:S04]  /*0370*/  ISETP.GT.U32.AND P0, PT, R0, R9, PT ;  /* 0x000000090000720c */ /* 0x000fc80003f04070 */
[----:B------:R-:W-:-:S04]  /*0380*/  ISETP.GT.AND.EX P0, PT, R8, R11, PT, P0 ;  /* 0x0000000b0800720c */ /* 0x000fc80003f04300 */
[----:B------:R-:W-:-:S04]  /*0390*/  SEL R9, R0, R9, P0 ;  /* 0x0000000900097207 */ /* 0x000fc80000000000 */
[----:B------:R-:W-:Y:S01]  /*03a0*/  IADD3 R2, P2, PT, R4, -R9, RZ ;  /* 0x8000000904027210 */ /* 0x000fe20007f5e0ff */
[----:B------:R-:W-:Y:S02]  /*03b0*/  IMAD.IADD R3, R9, 0x1, -R4 ;  /* 0x0000000109037824 */ /* 0x000fe400078e0a04 */
[----:B------:R-:W-:Y:S01]  /*03c0*/  IMAD.MOV.U32 R9, RZ, RZ, R5 ;  /* 0x000000ffff097224 */ /* 0x000fe200078e0005 */
[----:B------:R-:W-:Y:S02]  /*03d0*/  ISETP.GT.U32.AND P1, PT, R2, -0x4, PT ;  /* 0xfffffffc0200780c */ /* 0x000fe40003f24070 */
[----:B------:R-:W-:Y:S02]  /*03e0*/  LOP3.LUT R12, R3, 0x3, RZ, 0xc0, !PT ;  /* 0x00000003030c7812 */ /* 0x000fe400078ec0ff */
[----:B------:R-:W-:Y:S02]  /*03f0*/  SEL R3, R8, R11, P0 ;  /* 0x0000000b08037207 */ /* 0x000fe40000000000 */
[----:B------:R-:W-:-:S03]  /*0400*/  ISETP.NE.U32.AND P0, PT, R12, RZ, PT ;  /* 0x000000ff0c00720c */ /* 0x000fc60003f05070 */
[----:B------:R-:W-:Y:S01]  /*0410*/  IMAD.X R3, R5, 0x1, ~R3, P2 ;  /* 0x0000000105037824 */ /* 0x000fe200010e0e03 */
[----:B------:R-:W-:Y:S02]  /*0420*/  ISETP.NE.AND.EX P0, PT, RZ, RZ, PT, P0 ;  /* 0x000000ffff00720c */ /* 0x000fe40003f05300 */
[C---:B0-----:R-:W-:Y:S02]  /*0430*/  IADD3 R2, P2, PT, R6.reuse, UR4, RZ ;  /* 0x0000000406027c10 */ /* 0x041fe4000ff5e0ff */
[----:B------:R-:W-:Y:S02]  /*0440*/  ISETP.GT.U32.AND.EX P1, PT, R3, -0x1, PT, P1 ;  /* 0xffffffff0300780c */ /* 0x000fe40003f24110 */
[----:B------:R-:W-:-:S07]  /*0450*/  LEA.HI.X.SX32 R3, R6, UR5, 0x1, P2 ;  /* 0x0000000506037c11 */ /* 0x000fce00090f0eff */
[----:B-12---:R-:W-:Y:S05]  /*0460*/  @!P0 BRA `(.L_x_1) ;  /* 0x00000000005c8947 */ /* 0x006fea0003800000 */
[----:B------:R-:W0:Y:S01]  /*0470*/  LDC R14, c[0x0][0x398] ;  /* 0x0000e600ff0e7b82 */ /* 0x000e220000000800 */
[----:B------:R-:W0:Y:S01]  /*0480*/  LDCU.64 UR4, c[0x0][0x3a0] ;  /* 0x00007400ff0477ac */ /* 0x000e220008000a00 */
[----:B------:R-:W-:Y:S01]  /*0490*/  IADD3 R12, P2, PT, RZ, -R12, RZ ;  /* 0x8000000cff0c7210 */ /* 0x000fe20007f5e0ff */
[----:B------:R-:W-:Y:S02]  /*04a0*/  IMAD.MOV.U32 R10, RZ, RZ, R4 ;  /* 0x000000ffff0a7224 */ /* 0x000fe400078e0004 */
[----:B------:R-:W-:Y:S02]  /*04b0*/  IMAD.MOV.U32 R9, RZ, RZ, R5 ;  /* 0x000000ffff097224 */ /* 0x000fe400078e0005 */
[----:B------:R-:W-:Y:S01]  /*04c0*/  IMAD.X R13, RZ, RZ, -0x1, P2 ;  /* 0xffffffffff0d7424 */ /* 0x000fe200010e06ff */
[----:B0-----:R-:W-:-:S04]  /*04d0*/  IADD3 R15, P0, PT, R14, UR4, RZ ;  /* 0x000000040e0f7c10 */ /* 0x001fc8000ff1e0ff */
[----:B------:R-:W-:-:S09]  /*04e0*/  LEA.HI.X.SX32 R14, R14, UR5, 0x1, P0 ;  /* 0x000000050e0e7c11 */ /* 0x000fd200080f0eff */
.L_x_2:
[----:B------:R-:W-:Y:S01]  /*04f0*/  IADD3 R4, P0, PT, R10, UR6, RZ ;  /* 0x000000060a047c10 */ /* 0x000fe2000ff1e0ff */
[----:B0-----:R-:W2:Y:S03]  /*0500*/  LDG.E.U8 R11, desc[UR8][R2.64] ;  /* 0x00000008020b7981 */ /* 0x001ea6000c1e1100 */
[----:B------:R-:W-:-:S05]  /*0510*/  IADD3.X R5, PT, PT, R9, UR7, RZ, P0, !PT ;  /* 0x0000000709057c10 */ /* 0x000fca00087fe4ff */
[----:B------:R-:W2:Y:S01]  /*0520*/  LDG.E.U8 R4, desc[UR8][R4.64] ;  /* 0x0000000804047981 */ /* 0x000ea2000c1e1100 */
[----:B------:R-:W-:-:S05]  /*0530*/  IADD3 R6, P0, PT, R10, R15, RZ ;  /* 0x0000000f0a067210 */ /* 0x000fca0007f1e0ff */
[----:B------:R-:W-:Y:S01]  /*0540*/  IMAD.X R7, R9, 0x1, R14, P0 ;  /* 0x0000000109077824 */ /* 0x000fe200000e060e */
[----:B------:R-:W-:-:S05]  /*0550*/  IADD3 R12, P0, PT, R12, 0x1, RZ ;  /* 0x000000010c0c7810 */ /* 0x000fca0007f1e0ff */
[----:B------:R-:W-:Y:S01]  /*0560*/  IMAD.X R13, RZ, RZ, R13, P0 ;  /* 0x000000ffff0d7224 */ /* 0x000fe200000e060d */
[----:B------:R-:W-:-:S04]  /*0570*/  ISETP.NE.U32.AND P0, PT, R12, RZ, PT ;  /* 0x000000ff0c00720c */ /* 0x000fc80003f05070 */
[----:B------:R-:W-:Y:S02]  /*0580*/  ISETP.NE.AND.EX P0, PT, R13, RZ, PT, P0 ;  /* 0x000000ff0d00720c */ /* 0x000fe40003f05300 */
[----:B------:R-:W-:-:S05]  /*0590*/  IADD3 R10, P2, PT, R10, 0x1, RZ ;  /* 0x000000010a0a7810 */ /* 0x000fca0007f5e0ff */
[----:B------:R-:W-:Y:S02]  /*05a0*/  IMAD.X R9, RZ, RZ, R9, P2 ;  /* 0x000000ffff097224 */ /* 0x000fe400010e0609 */
[----:B--2---:R-:W-:-:S05]  /*05b0*/  IMAD.IADD R11, R4, 0x1, R11 ;  /* 0x00000001040b7824 */ /* 0x004fca00078e020b */
[----:B------:R0:W-:Y:S01]  /*05c0*/  STG.E.U8 desc[UR8][R6.64], R11 ;  /* 0x0000000b06007986 */ /* 0x0001e2000c101108 */
[----:B------:R-:W-:Y:S05]  /*05d0*/  @P0 BRA `(.L_x_2) ;  /* 0xfffffffc00c40947 */ /* 0x000fea000383ffff */
.L_x_1:
[----:B------:R-:W-:Y:S05]  /*05e0*/  BSYNC.RECONVERGENT B0 ;  /* 0x0000000000007941 */ /* 0x000fea0003800200 */
.L_x_0:
[----:B------:R-:W-:Y:S05]  /*05f0*/  @P1 EXIT ;  /* 0x000000000000194d */ /* 0x000fea0003800000 */
[----:B------:R-:W1:Y:S01]  /*0600*/  LDCU UR4, c[0x0][0x398] ;  /* 0x00007300ff0477ac */ /* 0x000e620008000800 */
[----:B------:R-:W1:Y:S01]  /*0610*/  LDCU.64 UR6, c[0x0][0x3a0] ;  /* 0x00007400ff0677ac */ /* 0x000e620008000a00 */
[----:B------:R-:W2:Y:S01]  /*0620*/  LDCU.64 UR10, c[0x0][0x380] ;  /* 0x00007000ff0a77ac */ /* 0x000ea20008000a00 */
[----:B-1----:R-:W-:-:S04]  /*0630*/  UIADD3 UR6, UP0, UPT, UR4, UR6, URZ ;  /* 0x0000000604067290 */ /* 0x002fc8000ff1e0ff */
[----:B--2---:R-:W-:-:S12]  /*0640*/  ULEA.HI.X.SX32 UR7, UR4, UR7, 0x1, UP0 ;  /* 0x0000000704077291 */ /* 0x004fd800080f0eff */
.L_x_3:
[----:B0-----:R-:W-:Y:S01]  /*0650*/  IADD3 R6, P0, PT, R10, UR10, RZ ;  /* 0x0000000a0a067c10 */ /* 0x001fe2000ff1e0ff */
[----:B------:R-:W2:Y:S03]  /*0660*/  LDG.E.U8 R12, desc[UR8][R2.64] ;  /* 0x00000008020c7981 */ /* 0x000ea6000c1e1100 */
[----:B------:R-:W-:-:S05]  /*0670*/  IADD3.X R7, PT, PT, R9, UR11, RZ, P0, !PT ;  /* 0x0000000b09077c10 */ /* 0x000fca00087fe4ff */
[----:B-1----:R-:W2:Y:S01]  /*0680*/  LDG.E.U8 R11, desc[UR8][R6.64] ;  /* 0x00000008060b7981 */ /* 0x002ea2000c1e1100 */
[----:B------:R-:W-:-:S04]  /*0690*/  IADD3 R4, P0, PT, R10, UR6, RZ ;  /* 0x000000060a047c10 */ /* 0x000fc8000ff1e0ff */
[----:B------:R-:W-:Y:S01]  /*06a0*/  IADD3.X R5, PT, PT, R9, UR7, RZ, P0, !PT ;  /* 0x0000000709057c10 */ /* 0x000fe200087fe4ff */
[----:B--2---:R-:W-:-:S05]  /*06b0*/  IMAD.IADD R11, R11, 0x1, R12 ;  /* 0x000000010b0b7824 */ /* 0x004fca00078e020c */
[----:B------:R1:W-:Y:S04]  /*06c0*/  STG.E.U8 desc[UR8][R4.64], R11 ;  /* 0x0000000b04007986 */ /* 0x0003e8000c101108 */
[----:B------:R-:W2:Y:S04]  /*06d0*/  LDG.E.U8 R12, desc[UR8][R6.64+0x1] ;  /* 0x00000108060c7981 */ /* 0x000ea8000c1e1100 */
[----:B------:R-:W2:Y:S02]  /*06e0*/  LDG.E.U8 R13, desc[UR8][R2.64] ;  /* 0x00000008020d7981 */ /* 0x000ea4000c1e1100 */
[----:B--2---:R-:W-:-:S05]  /*06f0*/  IMAD.IADD R13, R12, 0x1, R13 ;  /* 0x000000010c0d7824 */ /* 0x004fca00078e020d */
[----:B------:R1:W-:Y:S04]  /*0700*/  STG.E.U8 desc[UR8][R4.64+0x1], R13 ;  /* 0x0000010d04007986 */ /* 0x0003e8000c101108 */
[----:B------:R-:W2:Y:S04]  /*0710*/  LDG.E.U8 R12, desc[UR8][R6.64+0x2] ;  /* 0x00000208060c7981 */ /* 0x000ea8000c1e1100 */
[----:B------:R-:W2:Y:S02]  /*0720*/  LDG.E.U8 R15, desc[UR8][R2.64] ;  /* 0x00000008020f7981 */ /* 0x000ea4000c1e1100 */
[----:B--2---:R-:W-:-:S05]  /*0730*/  IMAD.IADD R15, R12, 0x1, R15 ;  /* 0x000000010c0f7824 */ /* 0x004fca00078e020f */
[----:B------:R1:W-:Y:S04]  /*0740*/  STG.E.U8 desc[UR8][R4.64+0x2], R15 ;  /* 0x0000020f04007986 */ /* 0x0003e8000c101108 */
[----:B------:R-:W2:Y:S04]  /*0750*/  LDG.E.U8 R12, desc[UR8][R6.64+0x3] ;  /* 0x00000308060c7981 */ /* 0x000ea8000c1e1100 */
[----:B------:R-:W2:Y:S01]  /*0760*/  LDG.E.U8 R17, desc[UR8][R2.64] ;  /* 0x0000000802117981 */ /* 0x000ea2000c1e1100 */
[----:B------:R-:W-:-:S04]  /*0770*/  IADD3 R10, P1, PT, R10, 0x4, RZ ;  /* 0x000000040a0a7810 */ /* 0x000fc80007f3e0ff */
[----:B------:R-:W-:Y:S01]  /*0780*/  ISETP.GE.U32.AND P0, PT, R10, R0, PT ;  /* 0x000000000a00720c */ /* 0x000fe20003f06070 */
[----:B------:R-:W-:-:S05]  /*0790*/  IMAD.X R9, RZ, RZ, R9, P1 ;  /* 0x000000ffff097224 */ /* 0x000fca00008e0609 */
[----:B------:R-:W-:Y:S01]  /*07a0*/  ISETP.GE.AND.EX P0, PT, R9, R8, PT, P0 ;  /* 0x000000080900720c */ /* 0x000fe20003f06300 */
[----:B--2---:R-:W-:-:S05]  /*07b0*/  IMAD.IADD R17, R12, 0x1, R17 ;  /* 0x000000010c117824 */ /* 0x004fca00078e0211 */
[----:B------:R1:W-:Y:S07]  /*07c0*/  STG.E.U8 desc[UR8][R4.64+0x3], R17 ;  /* 0x0000031104007986 */ /* 0x0003ee000c101108 */
[----:B------:R-:W-:Y:S05]  /*07d0*/  @!P0 BRA `(.L_x_3) ;  /* 0xfffffffc009c8947 */ /* 0x000fea000383ffff */
[----:B------:R-:W-:Y:S05]  /*07e0*/  EXIT ;  /* 0x000000000000794d */ /* 0x000fea0003800000 */
.L_x_4:
[----:B------:R-:W-:-:S00]  /*07f0*/  BRA `(.L_x_4) ;  /* 0xfffffffc00fc7947 */ /* 0x000fc0000383ffff */
[----:B------:R-:W-:-:S00]  /*0800*/  NOP ;  /* 0x0000000000007918 */ /* 0x000fc00000000000 */
[----:B------:R-:W-:-:S00]  /*0810*/  NOP ;  /* 0x0000000000007918 */ /* 0x000fc00000000000 */
[----:B------:R-:W-:-:S00]  /*0820*/  NOP ;  /* 0x0000000000007918 */ /* 0x000fc00000000000 */
[----:B------:R-:W-:-:S00]  /*0830*/  NOP ;  /* 0x0000000000007918 */ /* 0x000fc00000000000 */
[----:B------:R-:W-:-:S00]  /*0840*/  NOP ;  /* 0x0000000000007918 */ /* 0x000fc00000000000 */
[----:B------:R-:W-:-:S00]  /*0850*/  NOP ;  /* 0x0000000000007918 */ /* 0x000fc00000000000 */
[----:B------:R-:W-:-:S00]  /*0860*/  NOP ;  /* 0x0000000000007918 */ /* 0x000fc00000000000 */
[----:B------:R-:W-:-:S00]  /*0870*/  NOP ;  /* 0x0000000000007918 */ /* 0x000fc00000000000 */
.L_x_5:


//--------------------- .nv.shared.reserved.0     --------------------------
	.section	.nv.shared.reserved.0,"aw",@nobits
	.weak		__nv_reservedSMEM_offset_0_alias
	.size		__nv_reservedSMEM_offset_0_alias, 0, 64
	.other		__nv_reservedSMEM_offset_0_alias,@"STO_CUDA_RESERVED_SHARED STV_DEFAULT"
__nv_reservedSMEM_offset_0_alias:
	.zero		0
	.zero		64


//--------------------- .nv.constant0._Z4sum3PciS_iS_ --------------------------
	.section	.nv.constant0._Z4sum3PciS_iS_,"a",@progbits
	.sectionflags	@""
	.align	4
.nv.constant0._Z4sum3PciS_iS_:
	.zero		936


//--------------------- SYMBOLS --------------------------

	.type		.nv.reservedSmem.offset0,@object
	.size		.nv.reservedSmem.offset0,0x4
